	.headerflags	@"EF_CUDA_TEXMODE_UNIFIED EF_CUDA_64BIT_ADDRESS EF_CUDA_ACCELERATORS EF_CUDA_SM90 EF_CUDA_VIRTUAL_SM(EF_CUDA_SM90)"
	.elftype	@"ET_EXEC"


//--------------------- .nv.info                  --------------------------
	.section	.nv.info,"",@"SHT_CUDA_INFO"
	.align	4


	//----- nvinfo : EIATTR_REGCOUNT
	.align		4
        /*0000*/ 	.byte	0x04, 0x2f
        /*0002*/ 	.short	(.L_1 - .L_0)
	.align		4
.L_0:
        /*0004*/ 	.word	index@(triton_poi_fused__to_copy_arange_clamp_mul_sub_44)
        /*0008*/ 	.word	0x0000000a


	//----- nvinfo : EIATTR_MIN_STACK_SIZE
	.align		4
.L_1:
        /*000c*/ 	.byte	0x04, 0x12
        /*000e*/ 	.short	(.L_3 - .L_2)
	.align		4
.L_2:
        /*0010*/ 	.word	index@(triton_poi_fused__to_copy_arange_clamp_mul_sub_44)
        /*0014*/ 	.word	0x00000000


	//----- nvinfo : EIATTR_FRAME_SIZE
	.align		4
.L_3:
        /*0018*/ 	.byte	0x04, 0x11
        /*001a*/ 	.short	(.L_5 - .L_4)
	.align		4
.L_4:
        /*001c*/ 	.word	index@(triton_poi_fused__to_copy_arange_clamp_mul_sub_44)
        /*0020*/ 	.word	0x00000000


	//----- nvinfo : EIATTR_MIN_STACK_SIZE
	.align		4
.L_5:
        /*0024*/ 	.byte	0x04, 0x12
        /*0026*/ 	.short	(.L_7 - .L_6)
	.align		4
.L_6:
        /*0028*/ 	.word	index@(triton_poi_fused__to_copy_arange_clamp_mul_sub_44)
        /*002c*/ 	.word	0x00000000
.L_7:


//--------------------- .nv.info.triton_poi_fused__to_copy_arange_clamp_mul_sub_44 --------------------------
	.section	.nv.info.triton_poi_fused__to_copy_arange_clamp_mul_sub_44,"",@"SHT_CUDA_INFO"
	.sectionflags	@""
	.align	4


	//----- nvinfo : EIATTR_CUDA_API_VERSION
	.align		4
        /*0000*/ 	.byte	0x04, 0x37
        /*0002*/ 	.short	(.L_9 - .L_8)
.L_8:
        /*0004*/ 	.word	0x0000007c


	//----- nvinfo : EIATTR_KPARAM_INFO
	.align		4
.L_9:
        /*0008*/ 	.byte	0x04, 0x17
        /*000a*/ 	.short	(.L_11 - .L_10)
.L_10:
        /*000c*/ 	.word	0x00000000
        /*0010*/ 	.short	0x0001
        /*0012*/ 	.short	0x0008
        /*0014*/ 	.byte	0x00, 0xf0, 0x11, 0x00


	//----- nvinfo : EIATTR_KPARAM_INFO
	.align		4
.L_11:
        /*0018*/ 	.byte	0x04, 0x17
        /*001a*/ 	.short	(.L_13 - .L_12)
.L_12:
        /*001c*/ 	.word	0x00000000
        /*0020*/ 	.short	0x0000
        /*0022*/ 	.short	0x0000
        /*0024*/ 	.byte	0x00, 0xf4, 0x21, 0x00


	//----- nvinfo : EIATTR_SPARSE_MMA_MASK
	.align		4
.L_13:
        /*0028*/ 	.byte	0x03, 0x50
        /*002a*/ 	.short	0x0000


	//----- nvinfo : EIATTR_MAXREG_COUNT
	.align		4
        /*002c*/ 	.byte	0x03, 0x1b
        /*002e*/ 	.short	0x00ff


	//----- nvinfo : EIATTR_EXIT_INSTR_OFFSETS
	.align		4
        /*0030*/ 	.byte	0x04, 0x1c
        /*0032*/ 	.short	(.L_15 - .L_14)


	//   ....[0]....
.L_14:
        /*0034*/ 	.word	0x000000e0


	//   ....[1]....
        /*0038*/ 	.word	0x00000110


	//----- nvinfo : EIATTR_REQNTID
	.align		4
.L_15:
        /*003c*/ 	.byte	0x04, 0x10
        /*003e*/ 	.short	(.L_17 - .L_16)
.L_16:
        /*0040*/ 	.word	0x00000080
        /*0044*/ 	.word	0x00000001
        /*0048*/ 	.word	0x00000001


	//----- nvinfo : EIATTR_CBANK_PARAM_SIZE
	.align		4
.L_17:
        /*004c*/ 	.byte	0x03, 0x19
        /*004e*/ 	.short	0x000c


	//----- nvinfo : EIATTR_PARAM_CBANK
	.align		4
        /*0050*/ 	.byte	0x04, 0x0a
        /*0052*/ 	.short	(.L_19 - .L_18)
	.align		4
.L_18:
        /*0054*/ 	.word	index@(.nv.constant0.triton_poi_fused__to_copy_arange_clamp_mul_sub_44)
        /*0058*/ 	.short	0x0210
        /*005a*/ 	.short	0x000c


	//----- nvinfo : EIATTR_SW_WAR
	.align		4
.L_19:
        /*005c*/ 	.byte	0x04, 0x36
        /*005e*/ 	.short	(.L_21 - .L_20)
.L_20:
        /*0060*/ 	.word	0x00000008
.L_21:


//--------------------- .nv.callgraph             --------------------------
	.section	.nv.callgraph,"",@"SHT_CUDA_CALLGRAPH"
	.align	4
	.sectionentsize	8
	.align		4
        /*0000*/ 	.word	0x00000000
	.align		4
        /*0004*/ 	.word	0xffffffff
	.align		4
        /*0008*/ 	.word	0x00000000
	.align		4
        /*000c*/ 	.word	0xfffffffe
	.align		4
        /*0010*/ 	.word	0x00000000
	.align		4
        /*0014*/ 	.word	0xfffffffd
	.align		4
        /*0018*/ 	.word	0x00000000
	.align		4
        /*001c*/ 	.word	0xfffffffc


//--------------------- .text.triton_poi_fused__to_copy_arange_clamp_mul_sub_44 --------------------------
	.section	.text.triton_poi_fused__to_copy_arange_clamp_mul_sub_44,"ax",@progbits
	.align	128
        .global         triton_poi_fused__to_copy_arange_clamp_mul_sub_44
        .type           triton_poi_fused__to_copy_arange_clamp_mul_sub_44,@function
        .size           triton_poi_fused__to_copy_arange_clamp_mul_sub_44,(.L_x_1 - triton_poi_fused__to_copy_arange_clamp_mul_sub_44)
        .other          triton_poi_fused__to_copy_arange_clamp_mul_sub_44,@"STO_CUDA_ENTRY STV_DEFAULT"
triton_poi_fused__to_copy_arange_clamp_mul_sub_44:
.text.triton_poi_fused__to_copy_arange_clamp_mul_sub_44:
[----:B------:R-:W0:Y:S02]  /*0000*/  LDC R1, c[0x0][0x28] ;  /* 0x00000a00ff017b82 */ /* 0x000e240000000800 */
[----:B------:R-:W1:Y:S01]  /*0010*/  S2R R0, SR_TID.X ;  /* 0x0000000000007919 */ /* 0x000e620000002100 */
[----:B------:R-:W2:Y:S01]  /*0020*/  LDC.64 R2, c[0x0][0x210] ;  /* 0x00008400ff027b82 */ /* 0x000ea20000000a00 */
[----:B------:R-:W3:Y:S01]  /*0030*/  S2R R5, SR_CTAID.X ;  /* 0x0000000000057919 */ /* 0x000ee20000002500 */
[----:B-1----:R-:W-:-:S05]  /*0040*/  LOP3.LUT R0, R0, 0x7f, RZ, 0xc0, !PT ;  /* 0x0000007f00007812 */ /* 0x002fca00078ec0ff */
[----:B---3--:R-:W-:-:S04]  /*0050*/  IMAD R5, R5, 0x80, R0 ;  /* 0x0000008005057824 */ /* 0x008fc800078e0200 */
[C---:B--2---:R-:W-:Y:S01]  /*0060*/  IMAD.WIDE R2, R5.reuse, 0x4, R2 ;  /* 0x0000000405027825 */ /* 0x044fe200078e0202 */
[----:B------:R-:W-:Y:S02]  /*0070*/  I2FP.F32.S32 R0, R5 ;  /* 0x0000000500007245 */ /* 0x000fe40000201400 */
[----:B------:R-:W-:-:S03]  /*0080*/  ISETP.GE.AND P0, PT, R5, 0x100, PT ;  /* 0x000001000500780c */ /* 0x000fc60003f06270 */
[----:B------:R-:W-:-:S05]  /*0090*/  FMUL R0, R0, 0.26274511218070983887 ;  /* 0x3e86868700007820 */ /* 0x000fca0000400000 */
[----:B------:R-:W-:-:S04]  /*00a0*/  FMNMX R0, RZ, R0, !PT ;  /* 0x00000000ff007209 */ /* 0x000fc80007800000 */
[----:B------:R-:W1:Y:S02]  /*00b0*/  F2I.TRUNC.NTZ R4, R0 ;  /* 0x0000000000047305 */ /* 0x000e64000020f100 */
[----:B-1----:R-:W-:-:S05]  /*00c0*/  I2FP.F32.S32 R7, R4 ;  /* 0x0000000400077245 */ /* 0x002fca0000201400 */
[----:B------:R-:W-:Y:S01]  /*00d0*/  FADD.SAT R7, R0, -R7 ;  /* 0x8000000700077221 */ /* 0x000fe20000002000 */
[----:B------:R-:W-:Y:S06]  /*00e0*/  @P0 EXIT ;  /* 0x000000000000094d */ /* 0x000fec0003800000 */
[----:B------:R-:W-:Y:S02]  /*00f0*/  ULDC.64 UR4, c[0x0][0x208] ;  /* 0x0000820000047ab9 */ /* 0x000fe40000000a00 */
[----:B------:R-:W-:Y:S01]  /*0100*/  STG.E desc[UR4][R2.64], R7 ;  /* 0x0000000702007986 */ /* 0x000fe2000c101904 */
[----:B------:R-:W-:Y:S05]  /*0110*/  EXIT ;  /* 0x000000000000794d */ /* 0x000fea0003800000 */
.L_x_0:
[----:B------:R-:W-:-:S00]  /*0120*/  BRA `(.L_x_0) ;  /* 0xfffffffc00fc7947 */ /* 0x000fc0000383ffff */
[----:B------:R-:W-:-:S00]  /*0130*/  NOP ;  /* 0x0000000000007918 */ /* 0x000fc00000000000 */
        /* <DEDUP_REMOVED lines=12> */
.L_x_1:


//--------------------- .nv.constant0.triton_poi_fused__to_copy_arange_clamp_mul_sub_44 --------------------------
	.section	.nv.constant0.triton_poi_fused__to_copy_arange_clamp_mul_sub_44,"a",@progbits
	.sectionflags	@""
	.align	4
.nv.constant0.triton_poi_fused__to_copy_arange_clamp_mul_sub_44:
	.zero		540
